//
// Generated by NVIDIA NVVM Compiler
//
// Compiler Build ID: CL-36424714
// Cuda compilation tools, release 13.0, V13.0.88
// Based on NVVM 20.0.0
//

.version 9.0
.target sm_100
.address_size 64

	// .globl	_Z16bitonicMergeStepPfiii
// _ZZ23sortTilesUnrolledKernelILi512EEvPfiE11shared_data has been demoted

.visible .entry _Z16bitonicMergeStepPfiii(
	.param .u64 .ptr .align 1 _Z16bitonicMergeStepPfiii_param_0,
	.param .u32 _Z16bitonicMergeStepPfiii_param_1,
	.param .u32 _Z16bitonicMergeStepPfiii_param_2,
	.param .u32 _Z16bitonicMergeStepPfiii_param_3
)
{
	.reg .pred 	%p<8>;
	.reg .b32 	%r<10>;
	.reg .b32 	%f<3>;
	.reg .b64 	%rd<7>;

	ld.param.u64 	%rd3, [_Z16bitonicMergeStepPfiii_param_0];
	ld.param.u32 	%r4, [_Z16bitonicMergeStepPfiii_param_1];
	ld.param.u32 	%r5, [_Z16bitonicMergeStepPfiii_param_2];
	ld.param.u32 	%r3, [_Z16bitonicMergeStepPfiii_param_3];
	mov.u32 	%r6, %ctaid.x;
	mov.u32 	%r7, %ntid.x;
	mov.u32 	%r8, %tid.x;
	mad.lo.s32 	%r1, %r6, %r7, %r8;
	xor.b32  	%r2, %r5, %r1;
	setp.le.s32 	%p1, %r2, %r1;
	setp.ge.s32 	%p2, %r2, %r4;
	or.pred  	%p3, %p1, %p2;
	@%p3 bra 	$L__BB0_3;
	cvta.to.global.u64 	%rd4, %rd3;
	and.b32  	%r9, %r3, %r1;
	mul.wide.s32 	%rd5, %r1, 4;
	add.s64 	%rd1, %rd4, %rd5;
	ld.global.f32 	%f1, [%rd1];
	mul.wide.s32 	%rd6, %r2, 4;
	add.s64 	%rd2, %rd4, %rd6;
	ld.global.f32 	%f2, [%rd2];
	setp.gt.f32 	%p4, %f1, %f2;
	setp.ne.s32 	%p5, %r9, 0;
	xor.pred  	%p6, %p5, %p4;
	not.pred 	%p7, %p6;
	@%p7 bra 	$L__BB0_3;
	st.global.f32 	[%rd1], %f2;
	st.global.f32 	[%rd2], %f1;
$L__BB0_3:
	ret;

}
	// .globl	_Z23sortTilesUnrolledKernelILi512EEvPfi
.visible .entry _Z23sortTilesUnrolledKernelILi512EEvPfi(
	.param .u64 .ptr .align 1 _Z23sortTilesUnrolledKernelILi512EEvPfi_param_0,
	.param .u32 _Z23sortTilesUnrolledKernelILi512EEvPfi_param_1
)
{
	.reg .pred 	%p<183>;
	.reg .b32 	%r<62>;
	.reg .b32 	%f<96>;
	.reg .b64 	%rd<5>;
	// demoted variable
	.shared .align 4 .b8 _ZZ23sortTilesUnrolledKernelILi512EEvPfiE11shared_data[2048];
	ld.param.u64 	%rd2, [_Z23sortTilesUnrolledKernelILi512EEvPfi_param_0];
	ld.param.u32 	%r30, [_Z23sortTilesUnrolledKernelILi512EEvPfi_param_1];
	cvta.to.global.u64 	%rd3, %rd2;
	mov.u32 	%r1, %tid.x;
	mov.u32 	%r31, %ctaid.x;
	shl.b32 	%r32, %r31, 9;
	add.s32 	%r2, %r32, %r1;
	setp.ge.s32 	%p1, %r2, %r30;
	mul.wide.u32 	%rd4, %r2, 4;
	add.s64 	%rd1, %rd3, %rd4;
	mov.f32 	%f95, 0f7F7FFFFF;
	@%p1 bra 	$L__BB1_2;
	ld.global.f32 	%f95, [%rd1];
$L__BB1_2:
	shl.b32 	%r33, %r1, 2;
	mov.u32 	%r34, _ZZ23sortTilesUnrolledKernelILi512EEvPfiE11shared_data;
	add.s32 	%r3, %r34, %r33;
	st.shared.f32 	[%r3], %f95;
	bar.sync 	0;
	xor.b32  	%r4, %r1, 1;
	setp.le.u32 	%p2, %r4, %r1;
	@%p2 bra 	$L__BB1_5;
	ld.shared.f32 	%f3, [%r3];
	shl.b32 	%r35, %r4, 2;
	add.s32 	%r5, %r34, %r35;
	ld.shared.f32 	%f4, [%r5];
	setp.gt.f32 	%p3, %f3, %f4;
	and.b32  	%r37, %r1, 2;
	setp.eq.s32 	%p4, %r37, 0;
	xor.pred  	%p5, %p4, %p3;
	@%p5 bra 	$L__BB1_5;
	st.shared.f32 	[%r3], %f4;
	st.shared.f32 	[%r5], %f3;
$L__BB1_5:
	bar.sync 	0;
	xor.b32  	%r6, %r1, 2;
	setp.le.u32 	%p6, %r6, %r1;
	xor.b32  	%r39, %r33, 8;
	add.s32 	%r7, %r34, %r39;
	and.b32  	%r8, %r1, 4;
	@%p6 bra 	$L__BB1_8;
	setp.eq.s32 	%p7, %r8, 0;
	ld.shared.f32 	%f5, [%r3];
	ld.shared.f32 	%f6, [%r7];
	setp.gt.f32 	%p8, %f5, %f6;
	xor.pred  	%p9, %p7, %p8;
	@%p9 bra 	$L__BB1_8;
	st.shared.f32 	[%r3], %f6;
	st.shared.f32 	[%r7], %f5;
$L__BB1_8:
	setp.le.u32 	%p10, %r6, %r1;
	bar.sync 	0;
	@%p10 bra 	$L__BB1_11;
	setp.eq.s32 	%p11, %r8, 0;
	ld.shared.f32 	%f7, [%r3];
	ld.shared.f32 	%f8, [%r7];
	setp.gt.f32 	%p12, %f7, %f8;
	xor.pred  	%p13, %p11, %p12;
	@%p13 bra 	$L__BB1_11;
	st.shared.f32 	[%r3], %f8;
	st.shared.f32 	[%r7], %f7;
$L__BB1_11:
	bar.sync 	0;
	xor.b32  	%r9, %r1, 4;
	setp.le.u32 	%p14, %r9, %r1;
	xor.b32  	%r42, %r33, 16;
	add.s32 	%r10, %r34, %r42;
	and.b32  	%r11, %r1, 8;
	@%p14 bra 	$L__BB1_14;
	setp.eq.s32 	%p15, %r11, 0;
	ld.shared.f32 	%f9, [%r3];
	ld.shared.f32 	%f10, [%r10];
	setp.gt.f32 	%p16, %f9, %f10;
	xor.pred  	%p17, %p15, %p16;
	@%p17 bra 	$L__BB1_14;
	st.shared.f32 	[%r3], %f10;
	st.shared.f32 	[%r10], %f9;
$L__BB1_14:
	setp.le.u32 	%p18, %r9, %r1;
	bar.sync 	0;
	@%p18 bra 	$L__BB1_17;
	setp.eq.s32 	%p19, %r11, 0;
	ld.shared.f32 	%f11, [%r3];
	ld.shared.f32 	%f12, [%r10];
	setp.gt.f32 	%p20, %f11, %f12;
	xor.pred  	%p21, %p19, %p20;
	@%p21 bra 	$L__BB1_17;
	st.shared.f32 	[%r3], %f12;
	st.shared.f32 	[%r10], %f11;
$L__BB1_17:
	setp.le.u32 	%p22, %r9, %r1;
	bar.sync 	0;
	@%p22 bra 	$L__BB1_20;
	setp.eq.s32 	%p23, %r11, 0;
	ld.shared.f32 	%f13, [%r3];
	ld.shared.f32 	%f14, [%r10];
	setp.gt.f32 	%p24, %f13, %f14;
	xor.pred  	%p25, %p23, %p24;
	@%p25 bra 	$L__BB1_20;
	st.shared.f32 	[%r3], %f14;
	st.shared.f32 	[%r10], %f13;
$L__BB1_20:
	bar.sync 	0;
	xor.b32  	%r12, %r1, 8;
	setp.le.u32 	%p26, %r12, %r1;
	xor.b32  	%r45, %r33, 32;
	add.s32 	%r13, %r34, %r45;
	and.b32  	%r14, %r1, 16;
	@%p26 bra 	$L__BB1_23;
	setp.eq.s32 	%p27, %r14, 0;
	ld.shared.f32 	%f15, [%r3];
	ld.shared.f32 	%f16, [%r13];
	setp.gt.f32 	%p28, %f15, %f16;
	xor.pred  	%p29, %p27, %p28;
	@%p29 bra 	$L__BB1_23;
	st.shared.f32 	[%r3], %f16;
	st.shared.f32 	[%r13], %f15;
$L__BB1_23:
	setp.le.u32 	%p30, %r12, %r1;
	bar.sync 	0;
	@%p30 bra 	$L__BB1_26;
	setp.eq.s32 	%p31, %r14, 0;
	ld.shared.f32 	%f17, [%r3];
	ld.shared.f32 	%f18, [%r13];
	setp.gt.f32 	%p32, %f17, %f18;
	xor.pred  	%p33, %p31, %p32;
	@%p33 bra 	$L__BB1_26;
	st.shared.f32 	[%r3], %f18;
	st.shared.f32 	[%r13], %f17;
$L__BB1_26:
	setp.le.u32 	%p34, %r12, %r1;
	bar.sync 	0;
	@%p34 bra 	$L__BB1_29;
	setp.eq.s32 	%p35, %r14, 0;
	ld.shared.f32 	%f19, [%r3];
	ld.shared.f32 	%f20, [%r13];
	setp.gt.f32 	%p36, %f19, %f20;
	xor.pred  	%p37, %p35, %p36;
	@%p37 bra 	$L__BB1_29;
	st.shared.f32 	[%r3], %f20;
	st.shared.f32 	[%r13], %f19;
$L__BB1_29:
	setp.le.u32 	%p38, %r12, %r1;
	bar.sync 	0;
	@%p38 bra 	$L__BB1_32;
	setp.eq.s32 	%p39, %r14, 0;
	ld.shared.f32 	%f21, [%r3];
	ld.shared.f32 	%f22, [%r13];
	setp.gt.f32 	%p40, %f21, %f22;
	xor.pred  	%p41, %p39, %p40;
	@%p41 bra 	$L__BB1_32;
	st.shared.f32 	[%r3], %f22;
	st.shared.f32 	[%r13], %f21;
$L__BB1_32:
	bar.sync 	0;
	xor.b32  	%r15, %r1, 16;
	setp.le.u32 	%p42, %r15, %r1;
	xor.b32  	%r48, %r33, 64;
	add.s32 	%r16, %r34, %r48;
	and.b32  	%r17, %r1, 32;
	@%p42 bra 	$L__BB1_35;
	setp.eq.s32 	%p43, %r17, 0;
	ld.shared.f32 	%f23, [%r3];
	ld.shared.f32 	%f24, [%r16];
	setp.gt.f32 	%p44, %f23, %f24;
	xor.pred  	%p45, %p43, %p44;
	@%p45 bra 	$L__BB1_35;
	st.shared.f32 	[%r3], %f24;
	st.shared.f32 	[%r16], %f23;
$L__BB1_35:
	setp.le.u32 	%p46, %r15, %r1;
	bar.sync 	0;
	@%p46 bra 	$L__BB1_38;
	setp.eq.s32 	%p47, %r17, 0;
	ld.shared.f32 	%f25, [%r3];
	ld.shared.f32 	%f26, [%r16];
	setp.gt.f32 	%p48, %f25, %f26;
	xor.pred  	%p49, %p47, %p48;
	@%p49 bra 	$L__BB1_38;
	st.shared.f32 	[%r3], %f26;
	st.shared.f32 	[%r16], %f25;
$L__BB1_38:
	setp.le.u32 	%p50, %r15, %r1;
	bar.sync 	0;
	@%p50 bra 	$L__BB1_41;
	setp.eq.s32 	%p51, %r17, 0;
	ld.shared.f32 	%f27, [%r3];
	ld.shared.f32 	%f28, [%r16];
	setp.gt.f32 	%p52, %f27, %f28;
	xor.pred  	%p53, %p51, %p52;
	@%p53 bra 	$L__BB1_41;
	st.shared.f32 	[%r3], %f28;
	st.shared.f32 	[%r16], %f27;
$L__BB1_41:
	setp.le.u32 	%p54, %r15, %r1;
	bar.sync 	0;
	@%p54 bra 	$L__BB1_44;
	setp.eq.s32 	%p55, %r17, 0;
	ld.shared.f32 	%f29, [%r3];
	ld.shared.f32 	%f30, [%r16];
	setp.gt.f32 	%p56, %f29, %f30;
	xor.pred  	%p57, %p55, %p56;
	@%p57 bra 	$L__BB1_44;
	st.shared.f32 	[%r3], %f30;
	st.shared.f32 	[%r16], %f29;
$L__BB1_44:
	setp.le.u32 	%p58, %r15, %r1;
	bar.sync 	0;
	@%p58 bra 	$L__BB1_47;
	setp.eq.s32 	%p59, %r17, 0;
	ld.shared.f32 	%f31, [%r3];
	ld.shared.f32 	%f32, [%r16];
	setp.gt.f32 	%p60, %f31, %f32;
	xor.pred  	%p61, %p59, %p60;
	@%p61 bra 	$L__BB1_47;
	st.shared.f32 	[%r3], %f32;
	st.shared.f32 	[%r16], %f31;
$L__BB1_47:
	bar.sync 	0;
	xor.b32  	%r18, %r1, 32;
	setp.le.u32 	%p62, %r18, %r1;
	xor.b32  	%r51, %r33, 128;
	add.s32 	%r19, %r34, %r51;
	and.b32  	%r20, %r1, 64;
	@%p62 bra 	$L__BB1_50;
	setp.eq.s32 	%p63, %r20, 0;
	ld.shared.f32 	%f33, [%r3];
	ld.shared.f32 	%f34, [%r19];
	setp.gt.f32 	%p64, %f33, %f34;
	xor.pred  	%p65, %p63, %p64;
	@%p65 bra 	$L__BB1_50;
	st.shared.f32 	[%r3], %f34;
	st.shared.f32 	[%r19], %f33;
$L__BB1_50:
	setp.le.u32 	%p66, %r18, %r1;
	bar.sync 	0;
	@%p66 bra 	$L__BB1_53;
	setp.eq.s32 	%p67, %r20, 0;
	ld.shared.f32 	%f35, [%r3];
	ld.shared.f32 	%f36, [%r19];
	setp.gt.f32 	%p68, %f35, %f36;
	xor.pred  	%p69, %p67, %p68;
	@%p69 bra 	$L__BB1_53;
	st.shared.f32 	[%r3], %f36;
	st.shared.f32 	[%r19], %f35;
$L__BB1_53:
	setp.le.u32 	%p70, %r18, %r1;
	bar.sync 	0;
	@%p70 bra 	$L__BB1_56;
	setp.eq.s32 	%p71, %r20, 0;
	ld.shared.f32 	%f37, [%r3];
	ld.shared.f32 	%f38, [%r19];
	setp.gt.f32 	%p72, %f37, %f38;
	xor.pred  	%p73, %p71, %p72;
	@%p73 bra 	$L__BB1_56;
	st.shared.f32 	[%r3], %f38;
	st.shared.f32 	[%r19], %f37;
$L__BB1_56:
	setp.le.u32 	%p74, %r18, %r1;
	bar.sync 	0;
	@%p74 bra 	$L__BB1_59;
	setp.eq.s32 	%p75, %r20, 0;
	ld.shared.f32 	%f39, [%r3];
	ld.shared.f32 	%f40, [%r19];
	setp.gt.f32 	%p76, %f39, %f40;
	xor.pred  	%p77, %p75, %p76;
	@%p77 bra 	$L__BB1_59;
	st.shared.f32 	[%r3], %f40;
	st.shared.f32 	[%r19], %f39;
$L__BB1_59:
	setp.le.u32 	%p78, %r18, %r1;
	bar.sync 	0;
	@%p78 bra 	$L__BB1_62;
	setp.eq.s32 	%p79, %r20, 0;
	ld.shared.f32 	%f41, [%r3];
	ld.shared.f32 	%f42, [%r19];
	setp.gt.f32 	%p80, %f41, %f42;
	xor.pred  	%p81, %p79, %p80;
	@%p81 bra 	$L__BB1_62;
	st.shared.f32 	[%r3], %f42;
	st.shared.f32 	[%r19], %f41;
$L__BB1_62:
	setp.le.u32 	%p82, %r18, %r1;
	bar.sync 	0;
	@%p82 bra 	$L__BB1_65;
	setp.eq.s32 	%p83, %r20, 0;
	ld.shared.f32 	%f43, [%r3];
	ld.shared.f32 	%f44, [%r19];
	setp.gt.f32 	%p84, %f43, %f44;
	xor.pred  	%p85, %p83, %p84;
	@%p85 bra 	$L__BB1_65;
	st.shared.f32 	[%r3], %f44;
	st.shared.f32 	[%r19], %f43;
$L__BB1_65:
	bar.sync 	0;
	xor.b32  	%r21, %r1, 64;
	setp.le.u32 	%p86, %r21, %r1;
	xor.b32  	%r54, %r33, 256;
	add.s32 	%r22, %r34, %r54;
	and.b32  	%r23, %r1, 128;
	@%p86 bra 	$L__BB1_68;
	setp.eq.s32 	%p87, %r23, 0;
	ld.shared.f32 	%f45, [%r3];
	ld.shared.f32 	%f46, [%r22];
	setp.gt.f32 	%p88, %f45, %f46;
	xor.pred  	%p89, %p87, %p88;
	@%p89 bra 	$L__BB1_68;
	st.shared.f32 	[%r3], %f46;
	st.shared.f32 	[%r22], %f45;
$L__BB1_68:
	setp.le.u32 	%p90, %r21, %r1;
	bar.sync 	0;
	@%p90 bra 	$L__BB1_71;
	setp.eq.s32 	%p91, %r23, 0;
	ld.shared.f32 	%f47, [%r3];
	ld.shared.f32 	%f48, [%r22];
	setp.gt.f32 	%p92, %f47, %f48;
	xor.pred  	%p93, %p91, %p92;
	@%p93 bra 	$L__BB1_71;
	st.shared.f32 	[%r3], %f48;
	st.shared.f32 	[%r22], %f47;
$L__BB1_71:
	setp.le.u32 	%p94, %r21, %r1;
	bar.sync 	0;
	@%p94 bra 	$L__BB1_74;
	setp.eq.s32 	%p95, %r23, 0;
	ld.shared.f32 	%f49, [%r3];
	ld.shared.f32 	%f50, [%r22];
	setp.gt.f32 	%p96, %f49, %f50;
	xor.pred  	%p97, %p95, %p96;
	@%p97 bra 	$L__BB1_74;
	st.shared.f32 	[%r3], %f50;
	st.shared.f32 	[%r22], %f49;
$L__BB1_74:
	setp.le.u32 	%p98, %r21, %r1;
	bar.sync 	0;
	@%p98 bra 	$L__BB1_77;
	setp.eq.s32 	%p99, %r23, 0;
	ld.shared.f32 	%f51, [%r3];
	ld.shared.f32 	%f52, [%r22];
	setp.gt.f32 	%p100, %f51, %f52;
	xor.pred  	%p101, %p99, %p100;
	@%p101 bra 	$L__BB1_77;
	st.shared.f32 	[%r3], %f52;
	st.shared.f32 	[%r22], %f51;
$L__BB1_77:
	setp.le.u32 	%p102, %r21, %r1;
	bar.sync 	0;
	@%p102 bra 	$L__BB1_80;
	setp.eq.s32 	%p103, %r23, 0;
	ld.shared.f32 	%f53, [%r3];
	ld.shared.f32 	%f54, [%r22];
	setp.gt.f32 	%p104, %f53, %f54;
	xor.pred  	%p105, %p103, %p104;
	@%p105 bra 	$L__BB1_80;
	st.shared.f32 	[%r3], %f54;
	st.shared.f32 	[%r22], %f53;
$L__BB1_80:
	setp.le.u32 	%p106, %r21, %r1;
	bar.sync 	0;
	@%p106 bra 	$L__BB1_83;
	setp.eq.s32 	%p107, %r23, 0;
	ld.shared.f32 	%f55, [%r3];
	ld.shared.f32 	%f56, [%r22];
	setp.gt.f32 	%p108, %f55, %f56;
	xor.pred  	%p109, %p107, %p108;
	@%p109 bra 	$L__BB1_83;
	st.shared.f32 	[%r3], %f56;
	st.shared.f32 	[%r22], %f55;
$L__BB1_83:
	setp.le.u32 	%p110, %r21, %r1;
	bar.sync 	0;
	@%p110 bra 	$L__BB1_86;
	setp.eq.s32 	%p111, %r23, 0;
	ld.shared.f32 	%f57, [%r3];
	ld.shared.f32 	%f58, [%r22];
	setp.gt.f32 	%p112, %f57, %f58;
	xor.pred  	%p113, %p111, %p112;
	@%p113 bra 	$L__BB1_86;
	st.shared.f32 	[%r3], %f58;
	st.shared.f32 	[%r22], %f57;
$L__BB1_86:
	bar.sync 	0;
	xor.b32  	%r24, %r1, 128;
	setp.le.u32 	%p114, %r24, %r1;
	xor.b32  	%r57, %r33, 512;
	add.s32 	%r25, %r34, %r57;
	and.b32  	%r26, %r1, 256;
	@%p114 bra 	$L__BB1_89;
	setp.eq.s32 	%p115, %r26, 0;
	ld.shared.f32 	%f59, [%r3];
	ld.shared.f32 	%f60, [%r25];
	setp.gt.f32 	%p116, %f59, %f60;
	xor.pred  	%p117, %p115, %p116;
	@%p117 bra 	$L__BB1_89;
	st.shared.f32 	[%r3], %f60;
	st.shared.f32 	[%r25], %f59;
$L__BB1_89:
	setp.le.u32 	%p118, %r24, %r1;
	bar.sync 	0;
	@%p118 bra 	$L__BB1_92;
	setp.eq.s32 	%p119, %r26, 0;
	ld.shared.f32 	%f61, [%r3];
	ld.shared.f32 	%f62, [%r25];
	setp.gt.f32 	%p120, %f61, %f62;
	xor.pred  	%p121, %p119, %p120;
	@%p121 bra 	$L__BB1_92;
	st.shared.f32 	[%r3], %f62;
	st.shared.f32 	[%r25], %f61;
$L__BB1_92:
	setp.le.u32 	%p122, %r24, %r1;
	bar.sync 	0;
	@%p122 bra 	$L__BB1_95;
	setp.eq.s32 	%p123, %r26, 0;
	ld.shared.f32 	%f63, [%r3];
	ld.shared.f32 	%f64, [%r25];
	setp.gt.f32 	%p124, %f63, %f64;
	xor.pred  	%p125, %p123, %p124;
	@%p125 bra 	$L__BB1_95;
	st.shared.f32 	[%r3], %f64;
	st.shared.f32 	[%r25], %f63;
$L__BB1_95:
	setp.le.u32 	%p126, %r24, %r1;
	bar.sync 	0;
	@%p126 bra 	$L__BB1_98;
	setp.eq.s32 	%p127, %r26, 0;
	ld.shared.f32 	%f65, [%r3];
	ld.shared.f32 	%f66, [%r25];
	setp.gt.f32 	%p128, %f65, %f66;
	xor.pred  	%p129, %p127, %p128;
	@%p129 bra 	$L__BB1_98;
	st.shared.f32 	[%r3], %f66;
	st.shared.f32 	[%r25], %f65;
$L__BB1_98:
	setp.le.u32 	%p130, %r24, %r1;
	bar.sync 	0;
	@%p130 bra 	$L__BB1_101;
	setp.eq.s32 	%p131, %r26, 0;
	ld.shared.f32 	%f67, [%r3];
	ld.shared.f32 	%f68, [%r25];
	setp.gt.f32 	%p132, %f67, %f68;
	xor.pred  	%p133, %p131, %p132;
	@%p133 bra 	$L__BB1_101;
	st.shared.f32 	[%r3], %f68;
	st.shared.f32 	[%r25], %f67;
$L__BB1_101:
	setp.le.u32 	%p134, %r24, %r1;
	bar.sync 	0;
	@%p134 bra 	$L__BB1_104;
	setp.eq.s32 	%p135, %r26, 0;
	ld.shared.f32 	%f69, [%r3];
	ld.shared.f32 	%f70, [%r25];
	setp.gt.f32 	%p136, %f69, %f70;
	xor.pred  	%p137, %p135, %p136;
	@%p137 bra 	$L__BB1_104;
	st.shared.f32 	[%r3], %f70;
	st.shared.f32 	[%r25], %f69;
$L__BB1_104:
	setp.le.u32 	%p138, %r24, %r1;
	bar.sync 	0;
	@%p138 bra 	$L__BB1_107;
	setp.eq.s32 	%p139, %r26, 0;
	ld.shared.f32 	%f71, [%r3];
	ld.shared.f32 	%f72, [%r25];
	setp.gt.f32 	%p140, %f71, %f72;
	xor.pred  	%p141, %p139, %p140;
	@%p141 bra 	$L__BB1_107;
	st.shared.f32 	[%r3], %f72;
	st.shared.f32 	[%r25], %f71;
$L__BB1_107:
	setp.le.u32 	%p142, %r24, %r1;
	bar.sync 	0;
	@%p142 bra 	$L__BB1_110;
	setp.eq.s32 	%p143, %r26, 0;
	ld.shared.f32 	%f73, [%r3];
	ld.shared.f32 	%f74, [%r25];
	setp.gt.f32 	%p144, %f73, %f74;
	xor.pred  	%p145, %p143, %p144;
	@%p145 bra 	$L__BB1_110;
	st.shared.f32 	[%r3], %f74;
	st.shared.f32 	[%r25], %f73;
$L__BB1_110:
	bar.sync 	0;
	xor.b32  	%r27, %r1, 256;
	setp.le.u32 	%p146, %r27, %r1;
	xor.b32  	%r60, %r33, 1024;
	add.s32 	%r28, %r34, %r60;
	and.b32  	%r29, %r1, 512;
	@%p146 bra 	$L__BB1_113;
	setp.eq.s32 	%p147, %r29, 0;
	ld.shared.f32 	%f75, [%r3];
	ld.shared.f32 	%f76, [%r28];
	setp.gt.f32 	%p148, %f75, %f76;
	xor.pred  	%p149, %p147, %p148;
	@%p149 bra 	$L__BB1_113;
	st.shared.f32 	[%r3], %f76;
	st.shared.f32 	[%r28], %f75;
$L__BB1_113:
	setp.le.u32 	%p150, %r27, %r1;
	bar.sync 	0;
	@%p150 bra 	$L__BB1_116;
	setp.eq.s32 	%p151, %r29, 0;
	ld.shared.f32 	%f77, [%r3];
	ld.shared.f32 	%f78, [%r28];
	setp.gt.f32 	%p152, %f77, %f78;
	xor.pred  	%p153, %p151, %p152;
	@%p153 bra 	$L__BB1_116;
	st.shared.f32 	[%r3], %f78;
	st.shared.f32 	[%r28], %f77;
$L__BB1_116:
	setp.le.u32 	%p154, %r27, %r1;
	bar.sync 	0;
	@%p154 bra 	$L__BB1_119;
	setp.eq.s32 	%p155, %r29, 0;
	ld.shared.f32 	%f79, [%r3];
	ld.shared.f32 	%f80, [%r28];
	setp.gt.f32 	%p156, %f79, %f80;
	xor.pred  	%p157, %p155, %p156;
	@%p157 bra 	$L__BB1_119;
	st.shared.f32 	[%r3], %f80;
	st.shared.f32 	[%r28], %f79;
$L__BB1_119:
	setp.le.u32 	%p158, %r27, %r1;
	bar.sync 	0;
	@%p158 bra 	$L__BB1_122;
	setp.eq.s32 	%p159, %r29, 0;
	ld.shared.f32 	%f81, [%r3];
	ld.shared.f32 	%f82, [%r28];
	setp.gt.f32 	%p160, %f81, %f82;
	xor.pred  	%p161, %p159, %p160;
	@%p161 bra 	$L__BB1_122;
	st.shared.f32 	[%r3], %f82;
	st.shared.f32 	[%r28], %f81;
$L__BB1_122:
	setp.le.u32 	%p162, %r27, %r1;
	bar.sync 	0;
	@%p162 bra 	$L__BB1_125;
	setp.eq.s32 	%p163, %r29, 0;
	ld.shared.f32 	%f83, [%r3];
	ld.shared.f32 	%f84, [%r28];
	setp.gt.f32 	%p164, %f83, %f84;
	xor.pred  	%p165, %p163, %p164;
	@%p165 bra 	$L__BB1_125;
	st.shared.f32 	[%r3], %f84;
	st.shared.f32 	[%r28], %f83;
$L__BB1_125:
	setp.le.u32 	%p166, %r27, %r1;
	bar.sync 	0;
	@%p166 bra 	$L__BB1_128;
	setp.eq.s32 	%p167, %r29, 0;
	ld.shared.f32 	%f85, [%r3];
	ld.shared.f32 	%f86, [%r28];
	setp.gt.f32 	%p168, %f85, %f86;
	xor.pred  	%p169, %p167, %p168;
	@%p169 bra 	$L__BB1_128;
	st.shared.f32 	[%r3], %f86;
	st.shared.f32 	[%r28], %f85;
$L__BB1_128:
	setp.le.u32 	%p170, %r27, %r1;
	bar.sync 	0;
	@%p170 bra 	$L__BB1_131;
	setp.eq.s32 	%p171, %r29, 0;
	ld.shared.f32 	%f87, [%r3];
	ld.shared.f32 	%f88, [%r28];
	setp.gt.f32 	%p172, %f87, %f88;
	xor.pred  	%p173, %p171, %p172;
	@%p173 bra 	$L__BB1_131;
	st.shared.f32 	[%r3], %f88;
	st.shared.f32 	[%r28], %f87;
$L__BB1_131:
	setp.le.u32 	%p174, %r27, %r1;
	bar.sync 	0;
	@%p174 bra 	$L__BB1_134;
	setp.eq.s32 	%p175, %r29, 0;
	ld.shared.f32 	%f89, [%r3];
	ld.shared.f32 	%f90, [%r28];
	setp.gt.f32 	%p176, %f89, %f90;
	xor.pred  	%p177, %p175, %p176;
	@%p177 bra 	$L__BB1_134;
	st.shared.f32 	[%r3], %f90;
	st.shared.f32 	[%r28], %f89;
$L__BB1_134:
	setp.le.u32 	%p178, %r27, %r1;
	bar.sync 	0;
	@%p178 bra 	$L__BB1_137;
	setp.eq.s32 	%p179, %r29, 0;
	ld.shared.f32 	%f91, [%r3];
	ld.shared.f32 	%f92, [%r28];
	setp.gt.f32 	%p180, %f91, %f92;
	xor.pred  	%p181, %p179, %p180;
	@%p181 bra 	$L__BB1_137;
	st.shared.f32 	[%r3], %f92;
	st.shared.f32 	[%r28], %f91;
$L__BB1_137:
	setp.ge.s32 	%p182, %r2, %r30;
	bar.sync 	0;
	@%p182 bra 	$L__BB1_139;
	ld.shared.f32 	%f94, [%r3];
	st.global.f32 	[%rd1], %f94;
$L__BB1_139:
	ret;

}


// ===== COMPILED SASS (sm_100) =====

	.target	sm_100

	.elftype	@"ET_EXEC"


//--------------------- .note.nv.tkinfo           --------------------------
	.section	.note.nv.tkinfo,"",@"SHT_NOTE"
	.sectionflags	@"SHF_NOTE_NV_TKINFO"
	.tkinfo
        /*0018*/ 	.word	0x00000002
        /*0030*/ 	.string	""
        /*0030*/ 	.string	"ptxas"
        /*0030*/ 	.string	"Cuda compilation tools, release 13.0, V13.0.88"
        /*0030*/ 	.string	"Build cuda_13.0.r13.0/compiler.36424714_0"
        /*0030*/ 	.string	"-arch sm_100 -m 64 "



//--------------------- .note.nv.cuinfo           --------------------------
	.section	.note.nv.cuinfo,"",@"SHT_NOTE"
	.sectionflags	@"SHF_NOTE_NV_CUINFO"
        /*0018*/ 	.short	0x0002
        /*001a*/ 	.short	0x0064
        /*001c*/ 	.short	0x0082
	.zero		2


//--------------------- .nv.info                  --------------------------
	.section	.nv.info,"",@"SHT_CUDA_INFO"
	.align	4


	//----- nvinfo : EIATTR_REGCOUNT
	.align		4
        /*0000*/ 	.byte	0x04, 0x2f
        /*0002*/ 	.short	(.L_1 - .L_0)
	.align		4
.L_0:
        /*0004*/ 	.word	index@(_Z16bitonicMergeStepPfiii)
        /*0008*/ 	.word	0x0000000c


	//----- nvinfo : EIATTR_FRAME_SIZE
	.align		4
.L_1:
        /*000c*/ 	.byte	0x04, 0x11
        /*000e*/ 	.short	(.L_3 - .L_2)
	.align		4
.L_2:
        /*0010*/ 	.word	index@(_Z16bitonicMergeStepPfiii)
        /*0014*/ 	.word	0x00000000


	//----- nvinfo : EIATTR_REGCOUNT
	.align		4
.L_3:
        /*0018*/ 	.byte	0x04, 0x2f
        /*001a*/ 	.short	(.L_5 - .L_4)
	.align		4
.L_4:
        /*001c*/ 	.word	index@(_Z23sortTilesUnrolledKernelILi512EEvPfi)
        /*0020*/ 	.word	0x0000000e


	//----- nvinfo : EIATTR_FRAME_SIZE
	.align		4
.L_5:
        /*0024*/ 	.byte	0x04, 0x11
        /*0026*/ 	.short	(.L_7 - .L_6)
	.align		4
.L_6:
        /*0028*/ 	.word	index@(_Z23sortTilesUnrolledKernelILi512EEvPfi)
        /*002c*/ 	.word	0x00000000


	//----- nvinfo : EIATTR_MIN_STACK_SIZE
	.align		4
.L_7:
        /*0030*/ 	.byte	0x04, 0x12
        /*0032*/ 	.short	(.L_9 - .L_8)
	.align		4
.L_8:
        /*0034*/ 	.word	index@(_Z23sortTilesUnrolledKernelILi512EEvPfi)
        /*0038*/ 	.word	0x00000000


	//----- nvinfo : EIATTR_MIN_STACK_SIZE
	.align		4
.L_9:
        /*003c*/ 	.byte	0x04, 0x12
        /*003e*/ 	.short	(.L_11 - .L_10)
	.align		4
.L_10:
        /*0040*/ 	.word	index@(_Z16bitonicMergeStepPfiii)
        /*0044*/ 	.word	0x00000000
.L_11:


//--------------------- .nv.compat                --------------------------
	.section	.nv.compat,"",@"SHT_CUDA_COMPAT_INFO"
	.align	4
        /*0000*/ 	.byte	0x02, 0x09, 0x00, 0x00, 0x02, 0x02, 0x01, 0x00, 0x02, 0x05, 0x05, 0x00, 0x03, 0x07, 0x01, 0x01
        /*0010*/ 	.byte	0x02, 0x03, 0x00, 0x00, 0x02, 0x06, 0x01, 0x00, 0x04, 0x0b, 0x08, 0x00, 0x09, 0x00, 0x00, 0x00
        /*0020*/ 	.byte	0x00, 0x00, 0x00, 0x00


//--------------------- .nv.info._Z23sortTilesUnrolledKernelILi512EEvPfi --------------------------
	.section	.nv.info._Z23sortTilesUnrolledKernelILi512EEvPfi,"",@"SHT_CUDA_INFO"
	.sectionflags	@""
	.align	4


	//----- nvinfo : EIATTR_CUDA_API_VERSION
	.align		4
        /*0000*/ 	.byte	0x04, 0x37
        /*0002*/ 	.short	(.L_13 - .L_12)
.L_12:
        /*0004*/ 	.word	0x00000082


	//----- nvinfo : EIATTR_KPARAM_INFO
	.align		4
.L_13:
        /*0008*/ 	.byte	0x04, 0x17
        /*000a*/ 	.short	(.L_15 - .L_14)
.L_14:
        /*000c*/ 	.word	0x00000000
        /*0010*/ 	.short	0x0001
        /*0012*/ 	.short	0x0008
        /*0014*/ 	.byte	0x00, 0xf0, 0x11, 0x00


	//----- nvinfo : EIATTR_KPARAM_INFO
	.align		4
.L_15:
        /*0018*/ 	.byte	0x04, 0x17
        /*001a*/ 	.short	(.L_17 - .L_16)
.L_16:
        /*001c*/ 	.word	0x00000000
        /*0020*/ 	.short	0x0000
        /*0022*/ 	.short	0x0000
        /*0024*/ 	.byte	0x00, 0xf5, 0x21, 0x00


	//----- nvinfo : EIATTR_SPARSE_MMA_MASK
	.align		4
.L_17:
        /*0028*/ 	.byte	0x03, 0x50
        /*002a*/ 	.short	0x0000


	//----- nvinfo : EIATTR_MAXREG_COUNT
	.align		4
        /*002c*/ 	.byte	0x03, 0x1b
        /*002e*/ 	.short	0x00ff


	//----- nvinfo : EIATTR_NUM_BARRIERS
	.align		4
        /*0030*/ 	.byte	0x02, 0x4c
        /*0032*/ 	.byte	0x01
	.zero		1


	//----- nvinfo : EIATTR_MERCURY_ISA_VERSION
	.align		4
        /*0034*/ 	.byte	0x03, 0x5f
        /*0036*/ 	.short	0x0101


	//----- nvinfo : EIATTR_VRC_CTA_INIT_COUNT
	.align		4
        /*0038*/ 	.byte	0x02, 0x4a
	.zero		1
	.zero		1


	//----- nvinfo : EIATTR_EXIT_INSTR_OFFSETS
	.align		4
        /*003c*/ 	.byte	0x04, 0x1c
        /*003e*/ 	.short	(.L_19 - .L_18)


	//   ....[0]....
.L_18:
        /*0040*/ 	.word	0x00001f60


	//   ....[1]....
        /*0044*/ 	.word	0x00001f90


	//----- nvinfo : EIATTR_CRS_STACK_SIZE
	.align		4
.L_19:
        /*0048*/ 	.byte	0x04, 0x1e
        /*004a*/ 	.short	(.L_21 - .L_20)
.L_20:
        /*004c*/ 	.word	0x00000000


	//----- nvinfo : EIATTR_CBANK_PARAM_SIZE
	.align		4
.L_21:
        /*0050*/ 	.byte	0x03, 0x19
        /*0052*/ 	.short	0x000c


	//----- nvinfo : EIATTR_PARAM_CBANK
	.align		4
        /*0054*/ 	.byte	0x04, 0x0a
        /*0056*/ 	.short	(.L_23 - .L_22)
	.align		4
.L_22:
        /*0058*/ 	.word	index@(.nv.constant0._Z23sortTilesUnrolledKernelILi512EEvPfi)
        /*005c*/ 	.short	0x0380
        /*005e*/ 	.short	0x000c


	//----- nvinfo : EIATTR_SW_WAR
	.align		4
.L_23:
        /*0060*/ 	.byte	0x04, 0x36
        /*0062*/ 	.short	(.L_25 - .L_24)
.L_24:
        /*0064*/ 	.word	0x00000008
.L_25:


//--------------------- .nv.info._Z16bitonicMergeStepPfiii --------------------------
	.section	.nv.info._Z16bitonicMergeStepPfiii,"",@"SHT_CUDA_INFO"
	.sectionflags	@""
	.align	4


	//----- nvinfo : EIATTR_CUDA_API_VERSION
	.align		4
        /*0000*/ 	.byte	0x04, 0x37
        /*0002*/ 	.short	(.L_27 - .L_26)
.L_26:
        /*0004*/ 	.word	0x00000082


	//----- nvinfo : EIATTR_KPARAM_INFO
	.align		4
.L_27:
        /*0008*/ 	.byte	0x04, 0x17
        /*000a*/ 	.short	(.L_29 - .L_28)
.L_28:
        /*000c*/ 	.word	0x00000000
        /*0010*/ 	.short	0x0003
        /*0012*/ 	.short	0x0010
        /*0014*/ 	.byte	0x00, 0xf0, 0x11, 0x00


	//----- nvinfo : EIATTR_KPARAM_INFO
	.align		4
.L_29:
        /*0018*/ 	.byte	0x04, 0x17
        /*001a*/ 	.short	(.L_31 - .L_30)
.L_30:
        /*001c*/ 	.word	0x00000000
        /*0020*/ 	.short	0x0002
        /*0022*/ 	.short	0x000c
        /*0024*/ 	.byte	0x00, 0xf0, 0x11, 0x00


	//----- nvinfo : EIATTR_KPARAM_INFO
	.align		4
.L_31:
        /*0028*/ 	.byte	0x04, 0x17
        /*002a*/ 	.short	(.L_33 - .L_32)
.L_32:
        /*002c*/ 	.word	0x00000000
        /*0030*/ 	.short	0x0001
        /*0032*/ 	.short	0x0008
        /*0034*/ 	.byte	0x00, 0xf0, 0x11, 0x00


	//----- nvinfo : EIATTR_KPARAM_INFO
	.align		4
.L_33:
        /*0038*/ 	.byte	0x04, 0x17
        /*003a*/ 	.short	(.L_35 - .L_34)
.L_34:
        /*003c*/ 	.word	0x00000000
        /*0040*/ 	.short	0x0000
        /*0042*/ 	.short	0x0000
        /*0044*/ 	.byte	0x00, 0xf5, 0x21, 0x00


	//----- nvinfo : EIATTR_SPARSE_MMA_MASK
	.align		4
.L_35:
        /*0048*/ 	.byte	0x03, 0x50
        /*004a*/ 	.short	0x0000


	//----- nvinfo : EIATTR_MAXREG_COUNT
	.align		4
        /*004c*/ 	.byte	0x03, 0x1b
        /*004e*/ 	.short	0x00ff


	//----- nvinfo : EIATTR_MERCURY_ISA_VERSION
	.align		4
        /*0050*/ 	.byte	0x03, 0x5f
        /*0052*/ 	.short	0x0101


	//----- nvinfo : EIATTR_VRC_CTA_INIT_COUNT
	.align		4
        /*0054*/ 	.byte	0x02, 0x4a
	.zero		1
	.zero		1


	//----- nvinfo : EIATTR_EXIT_INSTR_OFFSETS
	.align		4
        /*0058*/ 	.byte	0x04, 0x1c
        /*005a*/ 	.short	(.L_37 - .L_36)


	//   ....[0]....
.L_36:
        /*005c*/ 	.word	0x00000090


	//   ....[1]....
        /*0060*/ 	.word	0x00000130


	//   ....[2]....
        /*0064*/ 	.word	0x00000160


	//----- nvinfo : EIATTR_CBANK_PARAM_SIZE
	.align		4
.L_37:
        /*0068*/ 	.byte	0x03, 0x19
        /*006a*/ 	.short	0x0014


	//----- nvinfo : EIATTR_PARAM_CBANK
	.align		4
        /*006c*/ 	.byte	0x04, 0x0a
        /*006e*/ 	.short	(.L_39 - .L_38)
	.align		4
.L_38:
        /*0070*/ 	.word	index@(.nv.constant0._Z16bitonicMergeStepPfiii)
        /*0074*/ 	.short	0x0380
        /*0076*/ 	.short	0x0014


	//----- nvinfo : EIATTR_SW_WAR
	.align		4
.L_39:
        /*0078*/ 	.byte	0x04, 0x36
        /*007a*/ 	.short	(.L_41 - .L_40)
.L_40:
        /*007c*/ 	.word	0x00000008
.L_41:


//--------------------- .nv.callgraph             --------------------------
	.section	.nv.callgraph,"",@"SHT_CUDA_CALLGRAPH"
	.align	4
	.sectionentsize	8
	.align		4
        /*0000*/ 	.word	0x00000000
	.align		4
        /*0004*/ 	.word	0xffffffff
	.align		4
        /*0008*/ 	.word	0x00000000
	.align		4
        /*000c*/ 	.word	0xfffffffe
	.align		4
        /*0010*/ 	.word	0x00000000
	.align		4
        /*0014*/ 	.word	0xfffffffd
	.align		4
        /*0018*/ 	.word	0x00000000
	.align		4
        /*001c*/ 	.word	0xfffffffc


//--------------------- .text._Z23sortTilesUnrolledKernelILi512EEvPfi --------------------------
	.section	.text._Z23sortTilesUnrolledKernelILi512EEvPfi,"ax",@progbits
	.align	128
        .global         _Z23sortTilesUnrolledKernelILi512EEvPfi
        .type           _Z23sortTilesUnrolledKernelILi512EEvPfi,@function
        .size           _Z23sortTilesUnrolledKernelILi512EEvPfi,(.L_x_92 - _Z23sortTilesUnrolledKernelILi512EEvPfi)
        .other          _Z23sortTilesUnrolledKernelILi512EEvPfi,@"STO_CUDA_ENTRY STV_DEFAULT"
_Z23sortTilesUnrolledKernelILi512EEvPfi:
.text._Z23sortTilesUnrolledKernelILi512EEvPfi:
[----:B------:R-:W-:Y:S01]  /*0000*/  LDC R1, c[0x0][0x37c] ;  /* 0x0000df00ff017b82 */ /* 0x000fe20000000800 */
[----:B------:R-:W0:Y:S01]  /*0010*/  S2R R0, SR_TID.X ;  /* 0x0000000000007919 */ /* 0x000e220000002100 */
[----:B------:R-:W1:Y:S06]  /*0020*/  LDCU UR4, c[0x0][0x388] ;  /* 0x00007100ff0477ac */ /* 0x000e6c0008000800 */
[----:B------:R-:W2:Y:S01]  /*0030*/  LDC.64 R2, c[0x0][0x380] ;  /* 0x0000e000ff027b82 */ /* 0x000ea20000000a00 */
[----:B------:R-:W0:Y:S01]  /*0040*/  S2R R5, SR_CTAID.X ;  /* 0x0000000000057919 */ /* 0x000e220000002500 */
[----:B------:R-:W3:Y:S01]  /*0050*/  LDCU.64 UR6, c[0x0][0x358] ;  /* 0x00006b00ff0677ac */ /* 0x000ee20008000a00 */
[----:B0-----:R-:W-:-:S04]  /*0060*/  IMAD R5, R5, 0x200, R0 ;  /* 0x0000020005057824 */ /* 0x001fc800078e0200 */
[C---:B--2---:R-:W-:Y:S01]  /*0070*/  IMAD.WIDE.U32 R2, R5.reuse, 0x4, R2 ;  /* 0x0000000405027825 */ /* 0x044fe200078e0002 */
[----:B-1----:R-:W-:-:S03]  /*0080*/  ISETP.GE.AND P1, PT, R5, UR4, PT ;  /* 0x0000000405007c0c */ /* 0x002fc6000bf26270 */
[----:B------:R-:W-:-:S10]  /*0090*/  IMAD.MOV.U32 R5, RZ, RZ, 0x7f7fffff ;  /* 0x7f7fffffff057424 */ /* 0x000fd400078e00ff */
[----:B---3--:R-:W2:Y:S01]  /*00a0*/  @!P1 LDG.E R5, desc[UR6][R2.64] ;  /* 0x0000000602059981 */ /* 0x008ea2000c1e1900 */
[----:B------:R-:W0:Y:S01]  /*00b0*/  S2UR UR5, SR_CgaCtaId ;  /* 0x00000000000579c3 */ /* 0x000e220000008800 */
[C---:B------:R-:W-:Y:S01]  /*00c0*/  LOP3.LUT R7, R0.reuse, 0x2, RZ, 0x3c, !PT ;  /* 0x0000000200077812 */ /* 0x040fe200078e3cff */
[----:B------:R-:W-:Y:S01]  /*00d0*/  UMOV UR4, 0x400 ;  /* 0x0000040000047882 */ /* 0x000fe20000000000 */
[C---:B------:R-:W-:Y:S01]  /*00e0*/  LOP3.LUT R9, R0.reuse, 0x4, RZ, 0x3c, !PT ;  /* 0x0000000400097812 */ /* 0x040fe200078e3cff */
[C---:B------:R-:W-:Y:S01]  /*00f0*/  IMAD.SHL.U32 R4, R0.reuse, 0x4, RZ ;  /* 0x0000000400047824 */ /* 0x040fe200078e00ff */
[----:B------:R-:W-:Y:S01]  /*0100*/  ISETP.GT.U32.AND P2, PT, R7, R0, PT ;  /* 0x000000000700720c */ /* 0x000fe20003f44070 */
[----:B------:R-:W-:Y:S01]  /*0110*/  BSSY.RECONVERGENT B0, `(.L_x_0) ;  /* 0x0000015000007945 */ /* 0x000fe20003800200 */
[C---:B------:R-:W-:Y:S02]  /*0120*/  LOP3.LUT R7, R0.reuse, 0x1, RZ, 0x3c, !PT ;  /* 0x0000000100077812 */ /* 0x040fe400078e3cff */
[----:B------:R-:W-:-:S02]  /*0130*/  LOP3.LUT R11, R0, 0x8, RZ, 0x3c, !PT ;  /* 0x00000008000b7812 */ /* 0x000fc400078e3cff */
[-C--:B------:R-:W-:Y:S02]  /*0140*/  ISETP.GT.U32.AND P0, PT, R7, R0.reuse, PT ;  /* 0x000000000700720c */ /* 0x080fe40003f04070 */
[-C--:B------:R-:W-:Y:S02]  /*0150*/  ISETP.GT.U32.AND P3, PT, R9, R0.reuse, PT ;  /* 0x000000000900720c */ /* 0x080fe40003f64070 */
[-C--:B------:R-:W-:Y:S02]  /*0160*/  ISETP.GT.U32.AND P4, PT, R11, R0.reuse, PT ;  /* 0x000000000b00720c */ /* 0x080fe40003f84070 */
[C---:B------:R-:W-:Y:S02]  /*0170*/  LOP3.LUT R9, R0.reuse, 0x10, RZ, 0x3c, !PT ;  /* 0x0000001000097812 */ /* 0x040fe400078e3cff */
[----:B------:R-:W-:Y:S02]  /*0180*/  LOP3.LUT R11, R0, 0x20, RZ, 0x3c, !PT ;  /* 0x00000020000b7812 */ /* 0x000fe400078e3cff */
[----:B------:R-:W-:-:S02]  /*0190*/  ISETP.GT.U32.AND P5, PT, R9, R0, PT ;  /* 0x000000000900720c */ /* 0x000fc40003fa4070 */
[----:B------:R-:W-:Y:S01]  /*01a0*/  ISETP.GT.U32.AND P6, PT, R11, R0, PT ;  /* 0x000000000b00720c */ /* 0x000fe20003fc4070 */
[----:B0-----:R-:W-:-:S09]  /*01b0*/  ULEA UR4, UR5, UR4, 0x18 ;  /* 0x0000000405047291 */ /* 0x001fd2000f8ec0ff */
[----:B--2---:R0:W-:Y:S01]  /*01c0*/  STS [R4+UR4], R5 ;  /* 0x0000000504007988 */ /* 0x0041e20008000804 */
[----:B------:R-:W-:Y:S06]  /*01d0*/  BAR.SYNC.DEFER_BLOCKING 0x0 ;  /* 0x0000000000007b1d */ /* 0x000fec0000010000 */
[----:B------:R-:W-:Y:S05]  /*01e0*/  @!P0 BRA `(.L_x_1) ;  /* 0x00000000001c8947 */ /* 0x000fea0003800000 */
[----:B------:R-:W-:Y:S01]  /*01f0*/  LEA R6, R7, UR4, 0x2 ;  /* 0x0000000407067c11 */ /* 0x000fe2000f8e10ff */
[----:B0-----:R-:W-:Y:S01]  /*0200*/  LDS R5, [R4+UR4] ;  /* 0x0000000404057984 */ /* 0x001fe20008000800 */
[----:B------:R-:W-:-:S03]  /*0210*/  LOP3.LUT P0, RZ, R0, 0x2, RZ, 0xc0, !PT ;  /* 0x0000000200ff7812 */ /* 0x000fc6000780c0ff */
[----:B------:R-:W0:Y:S02]  /*0220*/  LDS R7, [R6] ;  /* 0x0000000006077984 */ /* 0x000e240000000800 */
[----:B0-----:R-:W-:-:S13]  /*0230*/  FSETP.GT.XOR P0, PT, R5, R7, !P0 ;  /* 0x000000070500720b */ /* 0x001fda0004704800 */
[----:B------:R1:W-:Y:S04]  /*0240*/  @!P0 STS [R4+UR4], R7 ;  /* 0x0000000704008988 */ /* 0x0003e80008000804 */
[----:B------:R1:W-:Y:S02]  /*0250*/  @!P0 STS [R6], R5 ;  /* 0x0000000506008388 */ /* 0x0003e40000000800 */
.L_x_1:
[----:B------:R-:W-:Y:S05]  /*0260*/  BSYNC.RECONVERGENT B0 ;  /* 0x0000000000007941 */ /* 0x000fea0003800200 */
.L_x_0:
[----:B------:R-:W-:Y:S01]  /*0270*/  BAR.SYNC.DEFER_BLOCKING 0x0 ;  /* 0x0000000000007b1d */ /* 0x000fe20000010000 */
[C---:B------:R-:W-:Y:S02]  /*0280*/  LOP3.LUT R8, R0.reuse, 0x4, RZ, 0xc0, !PT ;  /* 0x0000000400087812 */ /* 0x040fe400078ec0ff */
[----:B------:R-:W-:Y:S02]  /*0290*/  LOP3.LUT R9, R0, 0x40, RZ, 0x3c, !PT ;  /* 0x0000004000097812 */ /* 0x000fe400078e3cff */
[----:B01----:R-:W-:Y:S01]  /*02a0*/  LOP3.LUT R5, R4, 0x8, RZ, 0x3c, !PT ;  /* 0x0000000804057812 */ /* 0x003fe200078e3cff */
[----:B------:R-:W-:Y:S04]  /*02b0*/  BSSY.RECONVERGENT B0, `(.L_x_2) ;  /* 0x0000008000007945 */ /* 0x000fe80003800200 */
[----:B------:R-:W-:Y:S05]  /*02c0*/  @!P2 BRA `(.L_x_3) ;  /* 0x000000000018a947 */ /* 0x000fea0003800000 */
[----:B------:R-:W-:Y:S04]  /*02d0*/  LDS R6, [R4+UR4] ;  /* 0x0000000404067984 */ /* 0x000fe80008000800 */
[----:B------:R-:W0:Y:S02]  /*02e0*/  LDS R7, [R5+UR4] ;  /* 0x0000000405077984 */ /* 0x000e240008000800 */
[----:B0-----:R-:W-:-:S04]  /*02f0*/  FSETP.GT.AND P0, PT, R6, R7, PT ;  /* 0x000000070600720b */ /* 0x001fc80003f04000 */
[----:B------:R-:W-:-:S13]  /*0300*/  ISETP.EQ.XOR P0, PT, R8, RZ, P0 ;  /* 0x000000ff0800720c */ /* 0x000fda0000702a70 */
[----:B------:R0:W-:Y:S04]  /*0310*/  @!P0 STS [R4+UR4], R7 ;  /* 0x0000000704008988 */ /* 0x0001e80008000804 */
[----:B------:R0:W-:Y:S02]  /*0320*/  @!P0 STS [R5+UR4], R6 ;  /* 0x0000000605008988 */ /* 0x0001e40008000804 */
.L_x_3:
[----:B------:R-:W-:Y:S05]  /*0330*/  BSYNC.RECONVERGENT B0 ;  /* 0x0000000000007941 */ /* 0x000fea0003800200 */
.L_x_2:
[----:B------:R-:W-:Y:S01]  /*0340*/  BAR.SYNC.DEFER_BLOCKING 0x0 ;  /* 0x0000000000007b1d */ /* 0x000fe20000010000 */
[----:B------:R-:W-:-:S05]  /*0350*/  ISETP.GT.U32.AND P0, PT, R9, R0, PT ;  /* 0x000000000900720c */ /* 0x000fca0003f04070 */
[----:B------:R-:W-:Y:S04]  /*0360*/  BSSY.RECONVERGENT B0, `(.L_x_4) ;  /* 0x0000008000007945 */ /* 0x000fe80003800200 */
[----:B------:R-:W-:Y:S05]  /*0370*/  @!P2 BRA `(.L_x_5) ;  /* 0x000000000018a947 */ /* 0x000fea0003800000 */
[----:B0-----:R-:W-:Y:S04]  /*0380*/  LDS R6, [R4+UR4] ;  /* 0x0000000404067984 */ /* 0x001fe80008000800 */
[----:B------:R-:W0:Y:S02]  /*0390*/  LDS R7, [R5+UR4] ;  /* 0x0000000405077984 */ /* 0x000e240008000800 */
[----:B0-----:R-:W-:-:S04]  /*03a0*/  FSETP.GT.AND P2, PT, R6, R7, PT ;  /* 0x000000070600720b */ /* 0x001fc80003f44000 */
[----:B------:R-:W-:-:S13]  /*03b0*/  ISETP.EQ.XOR P2, PT, R8, RZ, P2 ;  /* 0x000000ff0800720c */ /* 0x000fda0001742a70 */
[----:B------:R1:W-:Y:S04]  /*03c0*/  @!P2 STS [R4+UR4], R7 ;  /* 0x000000070400a988 */ /* 0x0003e80008000804 */
[----:B------:R1:W-:Y:S02]  /*03d0*/  @!P2 STS [R5+UR4], R6 ;  /* 0x000000060500a988 */ /* 0x0003e40008000804 */
.L_x_5:
[----:B------:R-:W-:Y:S05]  /*03e0*/  BSYNC.RECONVERGENT B0 ;  /* 0x0000000000007941 */ /* 0x000fea0003800200 */
.L_x_4:
        /* <DEDUP_REMOVED lines=12> */
.L_x_7:
[----:B------:R-:W-:Y:S05]  /*04b0*/  BSYNC.RECONVERGENT B0 ;  /* 0x0000000000007941 */ /* 0x000fea0003800200 */
.L_x_6:
[----:B------:R-:W-:Y:S06]  /*04c0*/  BAR.SYNC.DEFER_BLOCKING 0x0 ;  /* 0x0000000000007b1d */ /* 0x000fec0000010000 */
        /* <DEDUP_REMOVED lines=8> */
.L_x_9:
[----:B------:R-:W-:Y:S05]  /*0550*/  BSYNC.RECONVERGENT B0 ;  /* 0x0000000000007941 */ /* 0x000fea0003800200 */
.L_x_8:
[----:B------:R-:W-:Y:S01]  /*0560*/  BAR.SYNC.DEFER_BLOCKING 0x0 ;  /* 0x0000000000007b1d */ /* 0x000fe20000010000 */
[----:B------:R-:W-:-:S05]  /*0570*/  ISETP.GT.U32.AND P2, PT, R9, R0, PT ;  /* 0x000000000900720c */ /* 0x000fca0003f44070 */
[----:B------:R-:W-:Y:S04]  /*0580*/  BSSY.RECONVERGENT B0, `(.L_x_10) ;  /* 0x0000008000007945 */ /* 0x000fe80003800200 */
[----:B------:R-:W-:Y:S05]  /*0590*/  @!P3 BRA `(.L_x_11) ;  /* 0x000000000018b947 */ /* 0x000fea0003800000 */
[----:B01----:R-:W-:Y:S04]  /*05a0*/  LDS R6, [R4+UR4] ;  /* 0x0000000404067984 */ /* 0x003fe80008000800 */
[----:B------:R-:W0:Y:S02]  /*05b0*/  LDS R7, [R5+UR4] ;  /* 0x0000000405077984 */ /* 0x000e240008000800 */
[----:B0-----:R-:W-:-:S04]  /*05c0*/  FSETP.GT.AND P3, PT, R6, R7, PT ;  /* 0x000000070600720b */ /* 0x001fc80003f64000 */
[----:B------:R-:W-:-:S13]  /*05d0*/  ISETP.EQ.XOR P3, PT, R8, RZ, P3 ;  /* 0x000000ff0800720c */ /* 0x000fda0001f62a70 */
[----:B------:R2:W-:Y:S04]  /*05e0*/  @!P3 STS [R4+UR4], R7 ;  /* 0x000000070400b988 */ /* 0x0005e80008000804 */
[----:B------:R2:W-:Y:S02]  /*05f0*/  @!P3 STS [R5+UR4], R6 ;  /* 0x000000060500b988 */ /* 0x0005e40008000804 */
.L_x_11:
[----:B------:R-:W-:Y:S05]  /*0600*/  BSYNC.RECONVERGENT B0 ;  /* 0x0000000000007941 */ /* 0x000fea0003800200 */
.L_x_10:
[----:B------:R-:W-:Y:S01]  /*0610*/  BAR.SYNC.DEFER_BLOCKING 0x0 ;  /* 0x0000000000007b1d */ /* 0x000fe20000010000 */
[C---:B------:R-:W-:Y:S02]  /*0620*/  LOP3.LUT R8, R0.reuse, 0x10, RZ, 0xc0, !PT ;  /* 0x0000001000087812 */ /* 0x040fe400078ec0ff */
[----:B------:R-:W-:Y:S02]  /*0630*/  LOP3.LUT R9, R0, 0x100, RZ, 0x3c, !PT ;  /* 0x0000010000097812 */ /* 0x000fe400078e3cff */
[----:B012---:R-:W-:Y:S01]  /*0640*/  LOP3.LUT R5, R4, 0x20, RZ, 0x3c, !PT ;  /* 0x0000002004057812 */ /* 0x007fe200078e3cff */
        /* <DEDUP_REMOVED lines=8> */
.L_x_13:
[----:B------:R-:W-:Y:S05]  /*06d0*/  BSYNC.RECONVERGENT B0 ;  /* 0x0000000000007941 */ /* 0x000fea0003800200 */
.L_x_12:
        /* <DEDUP_REMOVED lines=9> */
.L_x_15:
[----:B------:R-:W-:Y:S05]  /*0770*/  BSYNC.RECONVERGENT B0 ;  /* 0x0000000000007941 */ /* 0x000fea0003800200 */
.L_x_14:
[----:B------:R-:W-:Y:S06]  /*0780*/  BAR.SYNC.DEFER_BLOCKING 0x0 ;  /* 0x0000000000007b1d */ /* 0x000fec0000010000 */
        /* <DEDUP_REMOVED lines=8> */
.L_x_17:
[----:B------:R-:W-:Y:S05]  /*0810*/  BSYNC.RECONVERGENT B0 ;  /* 0x0000000000007941 */ /* 0x000fea0003800200 */
.L_x_16:
[----:B------:R-:W-:Y:S01]  /*0820*/  BAR.SYNC.DEFER_BLOCKING 0x0 ;  /* 0x0000000000007b1d */ /* 0x000fe20000010000 */
[----:B------:R-:W-:-:S05]  /*0830*/  ISETP.GT.U32.AND P3, PT, R9, R0, PT ;  /* 0x000000000900720c */ /* 0x000fca0003f64070 */
[----:B------:R-:W-:Y:S04]  /*0840*/  BSSY.RECONVERGENT B0, `(.L_x_18) ;  /* 0x0000008000007945 */ /* 0x000fe80003800200 */
[----:B------:R-:W-:Y:S05]  /*0850*/  @!P4 BRA `(.L_x_19) ;  /* 0x000000000018c947 */ /* 0x000fea0003800000 */
[----:B012---:R-:W-:Y:S04]  /*0860*/  LDS R6, [R4+UR4] ;  /* 0x0000000404067984 */ /* 0x007fe80008000800 */
[----:B------:R-:W0:Y:S02]  /*0870*/  LDS R7, [R5+UR4] ;  /* 0x0000000405077984 */ /* 0x000e240008000800 */
[----:B0-----:R-:W-:-:S04]  /*0880*/  FSETP.GT.AND P4, PT, R6, R7, PT ;  /* 0x000000070600720b */ /* 0x001fc80003f84000 */
[----:B------:R-:W-:-:S13]  /*0890*/  ISETP.EQ.XOR P4, PT, R8, RZ, P4 ;  /* 0x000000ff0800720c */ /* 0x000fda0002782a70 */
[----:B------:R3:W-:Y:S04]  /*08a0*/  @!P4 STS [R4+UR4], R7 ;  /* 0x000000070400c988 */ /* 0x0007e80008000804 */
[----:B------:R3:W-:Y:S02]  /*08b0*/  @!P4 STS [R5+UR4], R6 ;  /* 0x000000060500c988 */ /* 0x0007e40008000804 */
.L_x_19:
[----:B------:R-:W-:Y:S05]  /*08c0*/  BSYNC.RECONVERGENT B0 ;  /* 0x0000000000007941 */ /* 0x000fea0003800200 */
.L_x_18:
[----:B------:R-:W-:Y:S01]  /*08d0*/  BAR.SYNC.DEFER_BLOCKING 0x0 ;  /* 0x0000000000007b1d */ /* 0x000fe20000010000 */
[----:B------:R-:W-:Y:S02]  /*08e0*/  LOP3.LUT R8, R0, 0x20, RZ, 0xc0, !PT ;  /* 0x0000002000087812 */ /* 0x000fe400078ec0ff */
[----:B0123--:R-:W-:-:S03]  /*08f0*/  LOP3.LUT R5, R4, 0x40, RZ, 0x3c, !PT ;  /* 0x0000004004057812 */ /* 0x00ffc600078e3cff */
        /* <DEDUP_REMOVED lines=8> */
.L_x_21:
[----:B------:R-:W-:Y:S05]  /*0980*/  BSYNC.RECONVERGENT B0 ;  /* 0x0000000000007941 */ /* 0x000fea0003800200 */
.L_x_20:
        /* <DEDUP_REMOVED lines=9> */
.L_x_23:
[----:B------:R-:W-:Y:S05]  /*0a20*/  BSYNC.RECONVERGENT B0 ;  /* 0x0000000000007941 */ /* 0x000fea0003800200 */
.L_x_22:
        /* <DEDUP_REMOVED lines=9> */
.L_x_25:
[----:B------:R-:W-:Y:S05]  /*0ac0*/  BSYNC.RECONVERGENT B0 ;  /* 0x0000000000007941 */ /* 0x000fea0003800200 */
.L_x_24:
[----:B------:R-:W-:Y:S06]  /*0ad0*/  BAR.SYNC.DEFER_BLOCKING 0x0 ;  /* 0x0000000000007b1d */ /* 0x000fec0000010000 */
        /* <DEDUP_REMOVED lines=8> */
.L_x_27:
[----:B------:R-:W-:Y:S05]  /*0b60*/  BSYNC.RECONVERGENT B0 ;  /* 0x0000000000007941 */ /* 0x000fea0003800200 */
.L_x_26:
[----:B------:R-:W-:Y:S06]  /*0b70*/  BAR.SYNC.DEFER_BLOCKING 0x0 ;  /* 0x0000000000007b1d */ /* 0x000fec0000010000 */
[----:B------:R-:W-:Y:S04]  /*0b80*/  BSSY.RECONVERGENT B0, `(.L_x_28) ;  /* 0x0000008000007945 */ /* 0x000fe80003800200 */
[----:B------:R-:W-:Y:S05]  /*0b90*/  @!P5 BRA `(.L_x_29) ;  /* 0x000000000018d947 */ /* 0x000fea0003800000 */
[----:B0123--:R-:W-:Y:S04]  /*0ba0*/  LDS R6, [R4+UR4] ;  /* 0x0000000404067984 */ /* 0x00ffe80008000800 */
[----:B------:R-:W0:Y:S02]  /*0bb0*/  LDS R7, [R5+UR4] ;  /* 0x0000000405077984 */ /* 0x000e240008000800 */
[----:B0-----:R-:W-:-:S04]  /*0bc0*/  FSETP.GT.AND P4, PT, R6, R7, PT ;  /* 0x000000070600720b */ /* 0x001fc80003f84000 */
[----:B------:R-:W-:-:S13]  /*0bd0*/  ISETP.EQ.XOR P4, PT, R8, RZ, P4 ;  /* 0x000000ff0800720c */ /* 0x000fda0002782a70 */
[----:B------:R4:W-:Y:S04]  /*0be0*/  @!P4 STS [R4+UR4], R7 ;  /* 0x000000070400c988 */ /* 0x0009e80008000804 */
[----:B------:R4:W-:Y:S02]  /*0bf0*/  @!P4 STS [R5+UR4], R6 ;  /* 0x000000060500c988 */ /* 0x0009e40008000804 */
.L_x_29:
[----:B------:R-:W-:Y:S05]  /*0c00*/  BSYNC.RECONVERGENT B0 ;  /* 0x0000000000007941 */ /* 0x000fea0003800200 */
.L_x_28:
[----:B------:R-:W-:Y:S01]  /*0c10*/  BAR.SYNC.DEFER_BLOCKING 0x0 ;  /* 0x0000000000007b1d */ /* 0x000fe20000010000 */
[----:B------:R-:W-:Y:S02]  /*0c20*/  LOP3.LUT R8, R0, 0x40, RZ, 0xc0, !PT ;  /* 0x0000004000087812 */ /* 0x000fe400078ec0ff */
[----:B01234-:R-:W-:-:S03]  /*0c30*/  LOP3.LUT R5, R4, 0x80, RZ, 0x3c, !PT ;  /* 0x0000008004057812 */ /* 0x01ffc600078e3cff */
        /* <DEDUP_REMOVED lines=8> */
.L_x_31:
[----:B------:R-:W-:Y:S05]  /*0cc0*/  BSYNC.RECONVERGENT B0 ;  /* 0x0000000000007941 */ /* 0x000fea0003800200 */
.L_x_30:
        /* <DEDUP_REMOVED lines=9> */
.L_x_33:
[----:B------:R-:W-:Y:S05]  /*0d60*/  BSYNC.RECONVERGENT B0 ;  /* 0x0000000000007941 */ /* 0x000fea0003800200 */
.L_x_32:
        /* <DEDUP_REMOVED lines=9> */
.L_x_35:
[----:B------:R-:W-:Y:S05]  /*0e00*/  BSYNC.RECONVERGENT B0 ;  /* 0x0000000000007941 */ /* 0x000fea0003800200 */
.L_x_34:
        /* <DEDUP_REMOVED lines=9> */
.L_x_37:
[----:B------:R-:W-:Y:S05]  /*0ea0*/  BSYNC.RECONVERGENT B0 ;  /* 0x0000000000007941 */ /* 0x000fea0003800200 */
.L_x_36:
        /* <DEDUP_REMOVED lines=9> */
.L_x_39:
[----:B------:R-:W-:Y:S05]  /*0f40*/  BSYNC.RECONVERGENT B0 ;  /* 0x0000000000007941 */ /* 0x000fea0003800200 */
.L_x_38:
[----:B------:R-:W-:Y:S06]  /*0f50*/  BAR.SYNC.DEFER_BLOCKING 0x0 ;  /* 0x0000000000007b1d */ /* 0x000fec0000010000 */
[----:B------:R-:W-:Y:S04]  /*0f60*/  BSSY.RECONVERGENT B0, `(.L_x_40) ;  /* 0x0000008000007945 */ /* 0x000fe80003800200 */
[----:B------:R-:W-:Y:S05]  /*0f70*/  @!P6 BRA `(.L_x_41) ;  /* 0x000000000018e947 */ /* 0x000fea0003800000 */
[----:B01234-:R-:W-:Y:S04]  /*0f80*/  LDS R6, [R4+UR4] ;  /* 0x0000000404067984 */ /* 0x01ffe80008000800 */
[----:B------:R-:W0:Y:S02]  /*0f90*/  LDS R7, [R5+UR4] ;  /* 0x0000000405077984 */ /* 0x000e240008000800 */
[----:B0-----:R-:W-:-:S04]  /*0fa0*/  FSETP.GT.AND P4, PT, R6, R7, PT ;  /* 0x000000070600720b */ /* 0x001fc80003f84000 */
[----:B------:R-:W-:-:S13]  /*0fb0*/  ISETP.EQ.XOR P4, PT, R8, RZ, P4 ;  /* 0x000000ff0800720c */ /* 0x000fda0002782a70 */
[----:B------:R0:W-:Y:S04]  /*0fc0*/  @!P4 STS [R4+UR4], R7 ;  /* 0x000000070400c988 */ /* 0x0001e80008000804 */
[----:B------:R0:W-:Y:S02]  /*0fd0*/  @!P4 STS [R5+UR4], R6 ;  /* 0x000000060500c988 */ /* 0x0001e40008000804 */
.L_x_41:
[----:B------:R-:W-:Y:S05]  /*0fe0*/  BSYNC.RECONVERGENT B0 ;  /* 0x0000000000007941 */ /* 0x000fea0003800200 */
.L_x_40:
        /* <DEDUP_REMOVED lines=11> */
.L_x_43:
[----:B------:R-:W-:Y:S05]  /*10a0*/  BSYNC.RECONVERGENT B0 ;  /* 0x0000000000007941 */ /* 0x000fea0003800200 */
.L_x_42:
        /* <DEDUP_REMOVED lines=9> */
.L_x_45:
[----:B------:R-:W-:Y:S05]  /*1140*/  BSYNC.RECONVERGENT B0 ;  /* 0x0000000000007941 */ /* 0x000fea0003800200 */
.L_x_44:
        /* <DEDUP_REMOVED lines=9> */
.L_x_47:
[----:B------:R-:W-:Y:S05]  /*11e0*/  BSYNC.RECONVERGENT B0 ;  /* 0x0000000000007941 */ /* 0x000fea0003800200 */
.L_x_46:
        /* <DEDUP_REMOVED lines=9> */
.L_x_49:
[----:B------:R-:W-:Y:S05]  /*1280*/  BSYNC.RECONVERGENT B0 ;  /* 0x0000000000007941 */ /* 0x000fea0003800200 */
.L_x_48:
        /* <DEDUP_REMOVED lines=9> */
.L_x_51:
[----:B------:R-:W-:Y:S05]  /*1320*/  BSYNC.RECONVERGENT B0 ;  /* 0x0000000000007941 */ /* 0x000fea0003800200 */
.L_x_50:
        /* <DEDUP_REMOVED lines=9> */
.L_x_53:
[----:B------:R-:W-:Y:S05]  /*13c0*/  BSYNC.RECONVERGENT B0 ;  /* 0x0000000000007941 */ /* 0x000fea0003800200 */
.L_x_52:
        /* <DEDUP_REMOVED lines=9> */
.L_x_55:
[----:B------:R-:W-:Y:S05]  /*1460*/  BSYNC.RECONVERGENT B0 ;  /* 0x0000000000007941 */ /* 0x000fea0003800200 */
.L_x_54:
[----:B------:R-:W-:Y:S01]  /*1470*/  BAR.SYNC.DEFER_BLOCKING 0x0 ;  /* 0x0000000000007b1d */ /* 0x000fe20000010000 */
[C---:B------:R-:W-:Y:S02]  /*1480*/  LOP3.LUT R8, R0.reuse, 0x100, RZ, 0xc0, !PT ;  /* 0x0000010000087812 */ /* 0x040fe400078ec0ff */
[----:B------:R-:W-:Y:S02]  /*1490*/  LOP3.LUT R0, R0, 0x200, RZ, 0xc0, !PT ;  /* 0x0000020000007812 */ /* 0x000fe400078ec0ff */
[----:B01234-:R-:W-:Y:S01]  /*14a0*/  LOP3.LUT R5, R4, 0x200, RZ, 0x3c, !PT ;  /* 0x0000020004057812 */ /* 0x01ffe200078e3cff */
        /* <DEDUP_REMOVED lines=8> */
.L_x_57:
[----:B------:R-:W-:Y:S05]  /*1530*/  BSYNC.RECONVERGENT B0 ;  /* 0x0000000000007941 */ /* 0x000fea0003800200 */
.L_x_56:
        /* <DEDUP_REMOVED lines=9> */
.L_x_59:
[----:B------:R-:W-:Y:S05]  /*15d0*/  BSYNC.RECONVERGENT B0 ;  /* 0x0000000000007941 */ /* 0x000fea0003800200 */
.L_x_58:
        /* <DEDUP_REMOVED lines=9> */
.L_x_61:
[----:B------:R-:W-:Y:S05]  /*1670*/  BSYNC.RECONVERGENT B0 ;  /* 0x0000000000007941 */ /* 0x000fea0003800200 */
.L_x_60:
        /* <DEDUP_REMOVED lines=9> */
.L_x_63:
[----:B------:R-:W-:Y:S05]  /*1710*/  BSYNC.RECONVERGENT B0 ;  /* 0x0000000000007941 */ /* 0x000fea0003800200 */
.L_x_62:
        /* <DEDUP_REMOVED lines=9> */
.L_x_65:
[----:B------:R-:W-:Y:S05]  /*17b0*/  BSYNC.RECONVERGENT B0 ;  /* 0x0000000000007941 */ /* 0x000fea0003800200 */
.L_x_64:
        /* <DEDUP_REMOVED lines=9> */
.L_x_67:
[----:B------:R-:W-:Y:S05]  /*1850*/  BSYNC.RECONVERGENT B0 ;  /* 0x0000000000007941 */ /* 0x000fea0003800200 */
.L_x_66:
        /* <DEDUP_REMOVED lines=9> */
.L_x_69:
[----:B------:R-:W-:Y:S05]  /*18f0*/  BSYNC.RECONVERGENT B0 ;  /* 0x0000000000007941 */ /* 0x000fea0003800200 */
.L_x_68:
        /* <DEDUP_REMOVED lines=9> */
.L_x_71:
[----:B------:R-:W-:Y:S05]  /*1990*/  BSYNC.RECONVERGENT B0 ;  /* 0x0000000000007941 */ /* 0x000fea0003800200 */
.L_x_70:
[----:B------:R-:W-:Y:S01]  /*19a0*/  BAR.SYNC.DEFER_BLOCKING 0x0 ;  /* 0x0000000000007b1d */ /* 0x000fe20000010000 */
[----:B01234-:R-:W-:-:S05]  /*19b0*/  LOP3.LUT R5, R4, 0x400, RZ, 0x3c, !PT ;  /* 0x0000040004057812 */ /* 0x01ffca00078e3cff */
        /* <DEDUP_REMOVED lines=8> */
.L_x_73:
[----:B------:R-:W-:Y:S05]  /*1a40*/  BSYNC.RECONVERGENT B0 ;  /* 0x0000000000007941 */ /* 0x000fea0003800200 */
.L_x_72:
        /* <DEDUP_REMOVED lines=9> */
.L_x_75:
[----:B------:R-:W-:Y:S05]  /*1ae0*/  BSYNC.RECONVERGENT B0 ;  /* 0x0000000000007941 */ /* 0x000fea0003800200 */
.L_x_74:
        /* <DEDUP_REMOVED lines=9> */
.L_x_77:
[----:B------:R-:W-:Y:S05]  /*1b80*/  BSYNC.RECONVERGENT B0 ;  /* 0x0000000000007941 */ /* 0x000fea0003800200 */
.L_x_76:
        /* <DEDUP_REMOVED lines=9> */
.L_x_79:
[----:B------:R-:W-:Y:S05]  /*1c20*/  BSYNC.RECONVERGENT B0 ;  /* 0x0000000000007941 */ /* 0x000fea0003800200 */
.L_x_78:
        /* <DEDUP_REMOVED lines=9> */
.L_x_81:
[----:B------:R-:W-:Y:S05]  /*1cc0*/  BSYNC.RECONVERGENT B0 ;  /* 0x0000000000007941 */ /* 0x000fea0003800200 */
.L_x_80:
        /* <DEDUP_REMOVED lines=9> */
.L_x_83:
[----:B------:R-:W-:Y:S05]  /*1d60*/  BSYNC.RECONVERGENT B0 ;  /* 0x0000000000007941 */ /* 0x000fea0003800200 */
.L_x_82:
        /* <DEDUP_REMOVED lines=9> */
.L_x_85:
[----:B------:R-:W-:Y:S05]  /*1e00*/  BSYNC.RECONVERGENT B0 ;  /* 0x0000000000007941 */ /* 0x000fea0003800200 */
.L_x_84:
        /* <DEDUP_REMOVED lines=9> */
.L_x_87:
[----:B------:R-:W-:Y:S05]  /*1ea0*/  BSYNC.RECONVERGENT B0 ;  /* 0x0000000000007941 */ /* 0x000fea0003800200 */
.L_x_86:
        /* <DEDUP_REMOVED lines=9> */
.L_x_89:
[----:B------:R-:W-:Y:S05]  /*1f40*/  BSYNC.RECONVERGENT B0 ;  /* 0x0000000000007941 */ /* 0x000fea0003800200 */
.L_x_88:
[----:B------:R-:W-:Y:S06]  /*1f50*/  BAR.SYNC.DEFER_BLOCKING 0x0 ;  /* 0x0000000000007b1d */ /* 0x000fec0000010000 */
[----:B------:R-:W-:Y:S05]  /*1f60*/  @P1 EXIT ;  /* 0x000000000000194d */ /* 0x000fea0003800000 */
[----:B01234-:R-:W0:Y:S04]  /*1f70*/  LDS R5, [R4+UR4] ;  /* 0x0000000404057984 */ /* 0x01fe280008000800 */
[----:B0-----:R-:W-:Y:S01]  /*1f80*/  STG.E desc[UR6][R2.64], R5 ;  /* 0x0000000502007986 */ /* 0x001fe2000c101906 */
[----:B------:R-:W-:Y:S05]  /*1f90*/  EXIT ;  /* 0x000000000000794d */ /* 0x000fea0003800000 */
.L_x_90:
[----:B------:R-:W-:-:S00]  /*1fa0*/  BRA `(.L_x_90) ;  /* 0xfffffffc00fc7947 */ /* 0x000fc0000383ffff */
[----:B------:R-:W-:-:S00]  /*1fb0*/  NOP ;  /* 0x0000000000007918 */ /* 0x000fc00000000000 */
        /* <DEDUP_REMOVED lines=12> */
.L_x_92:


//--------------------- .text._Z16bitonicMergeStepPfiii --------------------------
	.section	.text._Z16bitonicMergeStepPfiii,"ax",@progbits
	.align	128
        .global         _Z16bitonicMergeStepPfiii
        .type           _Z16bitonicMergeStepPfiii,@function
        .size           _Z16bitonicMergeStepPfiii,(.L_x_93 - _Z16bitonicMergeStepPfiii)
        .other          _Z16bitonicMergeStepPfiii,@"STO_CUDA_ENTRY STV_DEFAULT"
_Z16bitonicMergeStepPfiii:
.text._Z16bitonicMergeStepPfiii:
[----:B------:R-:W-:Y:S01]  /*0000*/  LDC R1, c[0x0][0x37c] ;  /* 0x0000df00ff017b82 */ /* 0x000fe20000000800 */
[----:B------:R-:W0:Y:S07]  /*0010*/  S2R R0, SR_TID.X ;  /* 0x0000000000007919 */ /* 0x000e2e0000002100 */
[----:B------:R-:W0:Y:S01]  /*0020*/  S2UR UR4, SR_CTAID.X ;  /* 0x00000000000479c3 */ /* 0x000e220000002500 */
[----:B------:R-:W1:Y:S07]  /*0030*/  LDCU.64 UR6, c[0x0][0x388] ;  /* 0x00007100ff0677ac */ /* 0x000e6e0008000a00 */
[----:B------:R-:W0:Y:S02]  /*0040*/  LDC R7, c[0x0][0x360] ;  /* 0x0000d800ff077b82 */ /* 0x000e240000000800 */
[----:B0-----:R-:W-:-:S05]  /*0050*/  IMAD R7, R7, UR4, R0 ;  /* 0x0000000407077c24 */ /* 0x001fca000f8e0200 */
[----:B-1----:R-:W-:-:S04]  /*0060*/  LOP3.LUT R0, R7, UR7, RZ, 0x3c, !PT ;  /* 0x0000000707007c12 */ /* 0x002fc8000f8e3cff */
[----:B------:R-:W-:-:S04]  /*0070*/  ISETP.GE.AND P0, PT, R0, UR6, PT ;  /* 0x0000000600007c0c */ /* 0x000fc8000bf06270 */
[----:B------:R-:W-:-:S13]  /*0080*/  ISETP.LE.OR P0, PT, R0, R7, P0 ;  /* 0x000000070000720c */ /* 0x000fda0000703670 */
[----:B------:R-:W-:Y:S05]  /*0090*/  @P0 EXIT ;  /* 0x000000000000094d */ /* 0x000fea0003800000 */
[----:B------:R-:W0:Y:S01]  /*00a0*/  LDC.64 R4, c[0x0][0x380] ;  /* 0x0000e000ff047b82 */ /* 0x000e220000000a00 */
[----:B------:R-:W1:Y:S01]  /*00b0*/  LDCU.64 UR4, c[0x0][0x358] ;  /* 0x00006b00ff0477ac */ /* 0x000e620008000a00 */
[----:B------:R-:W2:Y:S01]  /*00c0*/  LDCU UR6, c[0x0][0x390] ;  /* 0x00007200ff0677ac */ /* 0x000ea20008000800 */
[----:B0-----:R-:W-:-:S04]  /*00d0*/  IMAD.WIDE R2, R7, 0x4, R4 ;  /* 0x0000000407027825 */ /* 0x001fc800078e0204 */
[----:B------:R-:W-:Y:S01]  /*00e0*/  IMAD.WIDE R4, R0, 0x4, R4 ;  /* 0x0000000400047825 */ /* 0x000fe200078e0204 */
[----:B-1----:R-:W3:Y:S04]  /*00f0*/  LDG.E R9, desc[UR4][R2.64] ;  /* 0x0000000402097981 */ /* 0x002ee8000c1e1900 */
[----:B------:R-:W3:Y:S01]  /*0100*/  LDG.E R0, desc[UR4][R4.64] ;  /* 0x0000000404007981 */ /* 0x000ee2000c1e1900 */
[----:B--2---:R-:W-:-:S04]  /*0110*/  LOP3.LUT P0, RZ, R7, UR6, RZ, 0xc0, !PT ;  /* 0x0000000607ff7c12 */ /* 0x004fc8000f80c0ff */
[----:B---3--:R-:W-:-:S13]  /*0120*/  FSETP.GT.XOR P0, PT, R9, R0, P0 ;  /* 0x000000000900720b */ /* 0x008fda0000704800 */
[----:B------:R-:W-:Y:S05]  /*0130*/  @!P0 EXIT ;  /* 0x000000000000894d */ /* 0x000fea0003800000 */
[----:B------:R-:W-:Y:S04]  /*0140*/  STG.E desc[UR4][R2.64], R0 ;  /* 0x0000000002007986 */ /* 0x000fe8000c101904 */
[----:B------:R-:W-:Y:S01]  /*0150*/  STG.E desc[UR4][R4.64], R9 ;  /* 0x0000000904007986 */ /* 0x000fe2000c101904 */
[----:B------:R-:W-:Y:S05]  /*0160*/  EXIT ;  /* 0x000000000000794d */ /* 0x000fea0003800000 */
.L_x_91:
        /* <DEDUP_REMOVED lines=9> */
.L_x_93:


//--------------------- .nv.shared._Z23sortTilesUnrolledKernelILi512EEvPfi --------------------------
	.section	.nv.shared._Z23sortTilesUnrolledKernelILi512EEvPfi,"aw",@nobits
	.sectionflags	@""
	.align	4
.nv.shared._Z23sortTilesUnrolledKernelILi512EEvPfi:
	.zero		3072


//--------------------- .nv.shared.reserved.0     --------------------------
	.section	.nv.shared.reserved.0,"aw",@nobits
	.weak		__nv_reservedSMEM_offset_0_alias
	.size		__nv_reservedSMEM_offset_0_alias, 0, 64
	.other		__nv_reservedSMEM_offset_0_alias,@"STO_CUDA_RESERVED_SHARED STV_DEFAULT"
__nv_reservedSMEM_offset_0_alias:
	.zero		0
	.zero		64


//--------------------- .nv.constant0._Z23sortTilesUnrolledKernelILi512EEvPfi --------------------------
	.section	.nv.constant0._Z23sortTilesUnrolledKernelILi512EEvPfi,"a",@progbits
	.sectionflags	@""
	.align	4
.nv.constant0._Z23sortTilesUnrolledKernelILi512EEvPfi:
	.zero		908


//--------------------- .nv.constant0._Z16bitonicMergeStepPfiii --------------------------
	.section	.nv.constant0._Z16bitonicMergeStepPfiii,"a",@progbits
	.sectionflags	@""
	.align	4
.nv.constant0._Z16bitonicMergeStepPfiii:
	.zero		916


//--------------------- SYMBOLS --------------------------

	.type		.nv.reservedSmem.offset0,@object
	.size		.nv.reservedSmem.offset0,0x4
	.type		.nv.reservedSmem.cap,@object
	.size		.nv.reservedSmem.cap,0x4
